	.headerflags	@"EF_CUDA_TEXMODE_UNIFIED EF_CUDA_64BIT_ADDRESS EF_CUDA_SM86 EF_CUDA_VIRTUAL_SM(EF_CUDA_SM86)"
	.elftype	@"ET_EXEC"


//--------------------- .nv.info                  --------------------------
	.section	.nv.info,"",@"SHT_CUDA_INFO"
	.align	4


	//----- nvinfo : EIATTR_REGCOUNT
	.align		4
        /*0000*/ 	.byte	0x04, 0x2f
        /*0002*/ 	.short	(.L_1 - .L_0)
	.align		4
.L_0:
        /*0004*/ 	.word	index@(triton_bmm)
        /*0008*/ 	.word	0x00000048


	//----- nvinfo : EIATTR_MIN_STACK_SIZE
	.align		4
.L_1:
        /*000c*/ 	.byte	0x04, 0x12
        /*000e*/ 	.short	(.L_3 - .L_2)
	.align		4
.L_2:
        /*0010*/ 	.word	index@(triton_bmm)
        /*0014*/ 	.word	0x00000000


	//----- nvinfo : EIATTR_FRAME_SIZE
	.align		4
.L_3:
        /*0018*/ 	.byte	0x04, 0x11
        /*001a*/ 	.short	(.L_5 - .L_4)
	.align		4
.L_4:
        /*001c*/ 	.word	index@(triton_bmm)
        /*0020*/ 	.word	0x00000000


	//----- nvinfo : EIATTR_MIN_STACK_SIZE
	.align		4
.L_5:
        /*0024*/ 	.byte	0x04, 0x12
        /*0026*/ 	.short	(.L_7 - .L_6)
	.align		4
.L_6:
        /*0028*/ 	.word	index@(triton_bmm)
        /*002c*/ 	.word	0x00000000
.L_7:


//--------------------- .nv.info.triton_bmm       --------------------------
	.section	.nv.info.triton_bmm,"",@"SHT_CUDA_INFO"
	.sectionflags	@""
	.align	4


	//----- nvinfo : EIATTR_CUDA_API_VERSION
	.align		4
        /*0000*/ 	.byte	0x04, 0x37
        /*0002*/ 	.short	(.L_9 - .L_8)
.L_8:
        /*0004*/ 	.word	0x0000007c


	//----- nvinfo : EIATTR_SW2861232_WAR
	.align		4
.L_9:
        /*0008*/ 	.byte	0x01, 0x35
	.zero		2


	//----- nvinfo : EIATTR_PARAM_CBANK
	.align		4
        /*000c*/ 	.byte	0x04, 0x0a
        /*000e*/ 	.short	(.L_11 - .L_10)
	.align		4
.L_10:
        /*0010*/ 	.word	index@(.nv.constant0.triton_bmm)
        /*0014*/ 	.short	0x0160
        /*0016*/ 	.short	0x0020


	//----- nvinfo : EIATTR_CBANK_PARAM_SIZE
	.align		4
.L_11:
        /*0018*/ 	.byte	0x03, 0x19
        /*001a*/ 	.short	0x0020


	//----- nvinfo : EIATTR_KPARAM_INFO
	.align		4
        /*001c*/ 	.byte	0x04, 0x17
        /*001e*/ 	.short	(.L_13 - .L_12)
.L_12:
        /*0020*/ 	.word	0x00000000
        /*0024*/ 	.short	0x0003
        /*0026*/ 	.short	0x0018
        /*0028*/ 	.byte	0x00, 0xf4, 0x21, 0x00


	//----- nvinfo : EIATTR_KPARAM_INFO
	.align		4
.L_13:
        /*002c*/ 	.byte	0x04, 0x17
        /*002e*/ 	.short	(.L_15 - .L_14)
.L_14:
        /*0030*/ 	.word	0x00000000
        /*0034*/ 	.short	0x0002
        /*0036*/ 	.short	0x0010
        /*0038*/ 	.byte	0x00, 0xf4, 0x21, 0x00


	//----- nvinfo : EIATTR_KPARAM_INFO
	.align		4
.L_15:
        /*003c*/ 	.byte	0x04, 0x17
        /*003e*/ 	.short	(.L_17 - .L_16)
.L_16:
        /*0040*/ 	.word	0x00000000
        /*0044*/ 	.short	0x0001
        /*0046*/ 	.short	0x0008
        /*0048*/ 	.byte	0x00, 0xf4, 0x21, 0x00


	//----- nvinfo : EIATTR_KPARAM_INFO
	.align		4
.L_17:
        /*004c*/ 	.byte	0x04, 0x17
        /*004e*/ 	.short	(.L_19 - .L_18)
.L_18:
        /*0050*/ 	.word	0x00000000
        /*0054*/ 	.short	0x0000
        /*0056*/ 	.short	0x0000
        /*0058*/ 	.byte	0x00, 0xf4, 0x21, 0x00


	//----- nvinfo : EIATTR_MAXREG_COUNT
	.align		4
.L_19:
        /*005c*/ 	.byte	0x03, 0x1b
        /*005e*/ 	.short	0x00ff


	//----- nvinfo : EIATTR_EXIT_INSTR_OFFSETS
	.align		4
        /*0060*/ 	.byte	0x04, 0x1c
        /*0062*/ 	.short	(.L_21 - .L_20)


	//   ....[0]....
.L_20:
        /*0064*/ 	.word	0x00001500


	//   ....[1]....
        /*0068*/ 	.word	0x00001560


	//----- nvinfo : EIATTR_REQNTID
	.align		4
.L_21:
        /*006c*/ 	.byte	0x04, 0x10
        /*006e*/ 	.short	(.L_23 - .L_22)
.L_22:
        /*0070*/ 	.word	0x00000080
        /*0074*/ 	.word	0x00000001
        /*0078*/ 	.word	0x00000001
.L_23:


//--------------------- .nv.callgraph             --------------------------
	.section	.nv.callgraph,"",@"SHT_CUDA_CALLGRAPH"
	.align	4
	.sectionentsize	8
	.align		4
        /*0000*/ 	.word	0x00000000
	.align		4
        /*0004*/ 	.word	0xffffffff
	.align		4
        /*0008*/ 	.word	0x00000000
	.align		4
        /*000c*/ 	.word	0xfffffffe
	.align		4
        /*0010*/ 	.word	0x00000000
	.align		4
        /*0014*/ 	.word	0xfffffffd
	.align		4
        /*0018*/ 	.word	0x00000000
	.align		4
        /*001c*/ 	.word	0xfffffffc


//--------------------- .nv.rel.action            --------------------------
	.section	.nv.rel.action,"",@"SHT_CUDA_RELOCINFO"
	.align	8
	.sectionentsize	8
        /*0000*/ 	.byte	0x73, 0x00, 0x00, 0x00, 0x00, 0x00, 0x00, 0x00, 0x00, 0x00, 0x00, 0x11, 0x25, 0x00, 0x05, 0x36


//--------------------- .nv.constant2.triton_bmm  --------------------------
	.section	.nv.constant2.triton_bmm,"a",@progbits
	.sectionflags	@""
	.align	4
.nv.constant2.triton_bmm:
        /*0000*/ 	.byte	0x00, 0x00, 0x10, 0x00, 0x00, 0x00, 0x00, 0x00


//--------------------- .nv.constant0.triton_bmm  --------------------------
	.section	.nv.constant0.triton_bmm,"a",@progbits
	.sectionflags	@""
	.align	4
.nv.constant0.triton_bmm:
	.zero		384


//--------------------- .text.triton_bmm          --------------------------
	.section	.text.triton_bmm,"ax",@progbits
	.sectionflags	@"SHF_BARRIERS=1"
	.sectioninfo	@"SHI_REGISTERS=72"
	.align	128
        .global         triton_bmm
        .type           triton_bmm,@function
        .size           triton_bmm,(.L_x_2 - triton_bmm)
        .other          triton_bmm,@"STO_CUDA_ENTRY STV_DEFAULT"
triton_bmm:
.text.triton_bmm:
[----:B------:R-:W-:Y:S02]  /*0000*/  IMAD.MOV.U32 R1, RZ, RZ, c[0x0][0x28] ;  /* 0x00000a00ff017624 */ /* 0x000fe400078e00ff */
[----:B------:R-:W1:Y:S01]  /*0010*/  S2R R9, SR_CTAID.X ;  /* 0x0000000000097919 */ /* 0x000e620000002500 */
[----:B------:R-:W-:Y:S01]  /*0020*/  IMAD.MOV.U32 R3, RZ, RZ, -0x8 ;  /* 0xfffffff8ff037424 */ /* 0x000fe200078e00ff */
[----:B------:R-:W-:Y:S01]  /*0030*/  ULDC.64 UR6, c[0x0][0x118] ;  /* 0x0000460000067ab9 */ /* 0x000fe20000000a00 */
[----:B------:R-:W-:Y:S01]  /*0040*/  IMAD.MOV.U32 R36, RZ, RZ, RZ ;  /* 0x000000ffff247224 */ /* 0x000fe200078e00ff */
[----:B------:R-:W2:Y:S01]  /*0050*/  S2R R32, SR_TID.X ;  /* 0x0000000000207919 */ /* 0x000ea20000002100 */
[----:B------:R-:W-:Y:S01]  /*0060*/  CS2R R28, SRZ ;  /* 0x00000000001c7805 */ /* 0x000fe2000001ff00 */
[----:B------:R-:W-:Y:S01]  /*0070*/  CS2R R30, SRZ ;  /* 0x00000000001e7805 */ /* 0x000fe2000001ff00 */
[----:B------:R-:W-:Y:S01]  /*0080*/  UMOV UR4, 0xffffffff ;  /* 0xffffffff00047882 */ /* 0x000fe20000000000 */
[----:B------:R-:W3:Y:S01]  /*0090*/  S2R R33, SR_CTAID.Y ;  /* 0x0000000000217919 */ /* 0x000ee20000002600 */
[----:B------:R-:W-:Y:S01]  /*00a0*/  ULDC.64 UR8, c[0x0][0x168] ;  /* 0x00005a0000087ab9 */ /* 0x000fe20000000a00 */
[----:B-1----:R-:W-:-:S02]  /*00b0*/  SHF.R.S32.HI R0, RZ, 0x1f, R9 ;  /* 0x0000001fff007819 */ /* 0x002fc40000011409 */
[-C--:B------:R-:W-:Y:S02]  /*00c0*/  IABS R10, R9.reuse ;  /* 0x00000009000a7213 */ /* 0x080fe40000000000 */
[----:B------:R-:W-:Y:S01]  /*00d0*/  LEA.HI R0, R0, R9, RZ, 0x4 ;  /* 0x0000000900007211 */ /* 0x000fe200078f20ff */
[----:B--2---:R-:W-:Y:S01]  /*00e0*/  IMAD.SHL.U32 R54, R32, 0x8, RZ ;  /* 0x0000000820367824 */ /* 0x004fe200078e00ff */
[C---:B------:R-:W-:Y:S02]  /*00f0*/  ISETP.GE.AND P2, PT, R9.reuse, RZ, PT ;  /* 0x000000ff0900720c */ /* 0x040fe40003f46270 */
[----:B------:R-:W-:Y:S02]  /*0100*/  SHF.R.S32.HI R4, RZ, 0x4, R0 ;  /* 0x00000004ff047819 */ /* 0x000fe40000011400 */
[----:B------:R-:W-:Y:S02]  /*0110*/  LOP3.LUT R0, R0, 0xfffffff0, RZ, 0xc0, !PT ;  /* 0xfffffff000007812 */ /* 0x000fe400078ec0ff */
[----:B------:R-:W-:Y:S01]  /*0120*/  LOP3.LUT R53, R32, 0x4, RZ, 0xc0, !PT ;  /* 0x0000000420357812 */ /* 0x000fe200078ec0ff */
[----:B------:R-:W-:Y:S01]  /*0130*/  IMAD R2, R4, R3, 0x10 ;  /* 0x0000001004027424 */ /* 0x000fe200078e0203 */
[----:B------:R-:W-:Y:S01]  /*0140*/  SHF.R.U32.HI R57, RZ, 0x2, R32 ;  /* 0x00000002ff397819 */ /* 0x000fe20000011620 */
[----:B------:R-:W-:Y:S01]  /*0150*/  IMAD.IADD R0, R9, 0x1, -R0 ;  /* 0x0000000109007824 */ /* 0x000fe200078e0a00 */
[C---:B------:R-:W-:Y:S01]  /*0160*/  LOP3.LUT R59, R32.reuse, 0x10, RZ, 0xc0, !PT ;  /* 0x00000010203b7812 */ /* 0x040fe200078ec0ff */
[----:B------:R-:W-:Y:S01]  /*0170*/  IMAD.SHL.U32 R9, R32, 0x20, RZ ;  /* 0x0000002020097824 */ /* 0x000fe200078e00ff */
[----:B------:R-:W-:-:S02]  /*0180*/  IMNMX R5, R2, 0x8, PT ;  /* 0x0000000802057817 */ /* 0x000fc40003800200 */
[----:B------:R-:W-:Y:S02]  /*0190*/  LOP3.LUT R57, R57, 0x8, RZ, 0xc0, !PT ;  /* 0x0000000839397812 */ /* 0x000fe400078ec0ff */
[-C--:B------:R-:W-:Y:S02]  /*01a0*/  IABS R11, R5.reuse ;  /* 0x00000005000b7213 */ /* 0x080fe40000000000 */
[----:B------:R-:W-:Y:S02]  /*01b0*/  IABS R12, R5 ;  /* 0x00000005000c7213 */ /* 0x000fe40000000000 */
[----:B------:R-:W1:Y:S01]  /*01c0*/  I2F.RP R6, R11 ;  /* 0x0000000b00067306 */ /* 0x000e620000209400 */
[----:B------:R-:W-:Y:S02]  /*01d0*/  LOP3.LUT R58, R32, 0x40, RZ, 0xc0, !PT ;  /* 0x00000040203a7812 */ /* 0x000fe400078ec0ff */
[----:B------:R-:W-:Y:S01]  /*01e0*/  IMAD.MOV R13, RZ, RZ, -R12 ;  /* 0x000000ffff0d7224 */ /* 0x000fe200078e0a0c */
[----:B------:R-:W-:-:S02]  /*01f0*/  LOP3.LUT R9, R9, 0x3e0, RZ, 0xc0, !PT ;  /* 0x000003e009097812 */ /* 0x000fc400078ec0ff */
[----:B------:R-:W-:Y:S02]  /*0200*/  SHF.R.U32.HI R55, RZ, 0x2, R58 ;  /* 0x00000002ff377819 */ /* 0x000fe4000001163a */
[----:B------:R-:W-:-:S04]  /*0210*/  SHF.R.U32.HI R56, RZ, 0x2, R32 ;  /* 0x00000002ff387819 */ /* 0x000fc80000011620 */
[----:B------:R-:W-:Y:S01]  /*0220*/  SGXT.U32 R56, R56, 0x4 ;  /* 0x000000043838781a */ /* 0x000fe20000000000 */
[----:B-1----:R-:W1:Y:S03]  /*0230*/  MUFU.RCP R6, R6 ;  /* 0x0000000600067308 */ /* 0x002e660000001000 */
[----:B------:R-:W-:Y:S02]  /*0240*/  LOP3.LUT R18, R56, R55, RZ, 0xfc, !PT ;  /* 0x0000003738127212 */ /* 0x000fe400078efcff */
[----:B-1----:R-:W-:Y:S02]  /*0250*/  IADD3 R2, R6, 0xffffffe, RZ ;  /* 0x0ffffffe06027810 */ /* 0x002fe40007ffe0ff */
[----:B------:R-:W-:Y:S02]  /*0260*/  IABS R6, R0 ;  /* 0x0000000000067213 */ /* 0x000fe40000000000 */
[----:B------:R1:W2:Y:S01]  /*0270*/  F2I.FTZ.U32.TRUNC.NTZ R3, R2 ;  /* 0x0000000200037305 */ /* 0x0002a2000021f000 */
[----:B------:R-:W-:-:S04]  /*0280*/  LOP3.LUT R0, R0, R5, RZ, 0x3c, !PT ;  /* 0x0000000500007212 */ /* 0x000fc800078e3cff */
[----:B------:R-:W-:Y:S02]  /*0290*/  ISETP.GE.AND P3, PT, R0, RZ, PT ;  /* 0x000000ff0000720c */ /* 0x000fe40003f66270 */
[----:B------:R-:W-:Y:S01]  /*02a0*/  SHF.R.U32.HI R0, RZ, 0x1, R59 ;  /* 0x00000001ff007819 */ /* 0x000fe2000001163b */
[----:B-1----:R-:W-:Y:S02]  /*02b0*/  IMAD.MOV.U32 R2, RZ, RZ, RZ ;  /* 0x000000ffff027224 */ /* 0x002fe400078e00ff */
[----:B--2---:R-:W-:-:S04]  /*02c0*/  IMAD.MOV R8, RZ, RZ, -R3 ;  /* 0x000000ffff087224 */ /* 0x004fc800078e0a03 */
[----:B------:R-:W-:Y:S02]  /*02d0*/  IMAD R7, R8, R11, RZ ;  /* 0x0000000b08077224 */ /* 0x000fe400078e02ff */
[----:B------:R-:W-:Y:S02]  /*02e0*/  IMAD.MOV.U32 R8, RZ, RZ, R10 ;  /* 0x000000ffff087224 */ /* 0x000fe400078e000a */
[----:B------:R-:W-:-:S06]  /*02f0*/  IMAD.HI.U32 R3, R3, R7, R2 ;  /* 0x0000000703037227 */ /* 0x000fcc00078e0002 */
[----:B------:R-:W-:-:S04]  /*0300*/  IMAD.HI.U32 R2, R3, R8, RZ ;  /* 0x0000000803027227 */ /* 0x000fc800078e00ff */
[----:B------:R-:W-:Y:S01]  /*0310*/  IMAD R2, R2, R13, R8 ;  /* 0x0000000d02027224 */ /* 0x000fe200078e0208 */
[----:B------:R-:W-:Y:S01]  /*0320*/  LOP3.LUT R8, R32, 0x2, RZ, 0xc0, !PT ;  /* 0x0000000220087812 */ /* 0x000fe200078ec0ff */
[----:B------:R-:W-:-:S03]  /*0330*/  IMAD.HI.U32 R7, R3, R6, RZ ;  /* 0x0000000603077227 */ /* 0x000fc600078e00ff */
[----:B------:R-:W-:Y:S01]  /*0340*/  ISETP.GT.U32.AND P0, PT, R11, R2, PT ;  /* 0x000000020b00720c */ /* 0x000fe20003f04070 */
[----:B------:R-:W-:Y:S01]  /*0350*/  IMAD R6, R7, R13, R6 ;  /* 0x0000000d07067224 */ /* 0x000fe200078e0206 */
[----:B------:R-:W-:Y:S01]  /*0360*/  LEA R10, R8, 0x10, 0x2 ;  /* 0x00000010080a7811 */ /* 0x000fe200078e10ff */
[C---:B------:R-:W-:Y:S01]  /*0370*/  IMAD.SHL.U32 R3, R53.reuse, 0x4, RZ ;  /* 0x0000000435037824 */ /* 0x040fe200078e00ff */
[----:B------:R-:W-:Y:S01]  /*0380*/  SHF.R.U32.HI R13, RZ, 0x1, R32 ;  /* 0x00000001ff0d7819 */ /* 0x000fe20000011620 */
[----:B------:R-:W-:-:S03]  /*0390*/  IMAD.SHL.U32 R53, R53, 0x8, RZ ;  /* 0x0000000835357824 */ /* 0x000fc600078e00ff */
[--C-:B------:R-:W-:Y:S01]  /*03a0*/  LOP3.LUT R34, R10, R57, R3.reuse, 0x1e, !PT ;  /* 0x000000390a227212 */ /* 0x100fe200078e1e03 */
[----:B------:R-:W-:Y:S01]  /*03b0*/  IMAD R10, R8, 0x4, R3 ;  /* 0x00000004080a7824 */ /* 0x000fe200078e0203 */
[----:B------:R-:W-:Y:S02]  /*03c0*/  LOP3.LUT R3, RZ, R5, RZ, 0x33, !PT ;  /* 0x00000005ff037212 */ /* 0x000fe400078e33ff */
[----:B------:R-:W-:Y:S01]  /*03d0*/  LOP3.LUT R37, R34, R9, RZ, 0xfc, !PT ;  /* 0x0000000922257212 */ /* 0x000fe200078efcff */
[----:B------:R-:W-:Y:S01]  /*03e0*/  @!P0 IMAD.IADD R2, R2, 0x1, -R11 ;  /* 0x0000000102028824 */ /* 0x000fe200078e0a0b */
[----:B------:R-:W-:Y:S01]  /*03f0*/  ISETP.GT.U32.AND P0, PT, R11, R6, PT ;  /* 0x000000060b00720c */ /* 0x000fe20003f04070 */
[----:B------:R-:W-:Y:S01]  /*0400*/  IMAD.IADD R34, R9, 0x1, R34 ;  /* 0x0000000109227824 */ /* 0x000fe200078e0222 */
[----:B------:R-:W-:Y:S02]  /*0410*/  LOP3.LUT R10, R10, R57, RZ, 0x3c, !PT ;  /* 0x000000390a0a7212 */ /* 0x000fe400078e3cff */
[----:B------:R-:W-:-:S02]  /*0420*/  ISETP.GT.U32.AND P1, PT, R11, R2, PT ;  /* 0x000000020b00720c */ /* 0x000fc40003f24070 */
[C---:B------:R-:W-:Y:S01]  /*0430*/  LOP3.LUT R38, R10.reuse, R9, RZ, 0xfc, !PT ;  /* 0x000000090a267212 */ /* 0x040fe200078efcff */
[----:B------:R-:W-:Y:S01]  /*0440*/  IMAD.IADD R35, R10, 0x1, R9 ;  /* 0x000000010a237824 */ /* 0x000fe200078e0209 */
[----:B------:R-:W-:-:S04]  /*0450*/  SHF.R.U32.HI R9, RZ, 0x4, R32 ;  /* 0x00000004ff097819 */ /* 0x000fc80000011620 */
[----:B------:R-:W-:Y:S01]  /*0460*/  SGXT.U32 R9, R9, 0x3 ;  /* 0x000000030909781a */ /* 0x000fe20000000000 */
[----:B------:R-:W-:Y:S01]  /*0470*/  @!P0 IMAD.IADD R6, R6, 0x1, -R11 ;  /* 0x0000000106068824 */ /* 0x000fe200078e0a0b */
[----:B------:R-:W-:-:S03]  /*0480*/  @!P0 IADD3 R7, R7, 0x1, RZ ;  /* 0x0000000107078810 */ /* 0x000fc60007ffe0ff */
[----:B------:R-:W-:Y:S01]  /*0490*/  @!P1 IMAD.IADD R2, R2, 0x1, -R11 ;  /* 0x0000000102029824 */ /* 0x000fe200078e0a0b */
[----:B------:R-:W-:-:S03]  /*04a0*/  ISETP.NE.AND P1, PT, R5, RZ, PT ;  /* 0x000000ff0500720c */ /* 0x000fc60003f25270 */
[----:B------:R-:W-:Y:S01]  /*04b0*/  @!P2 IMAD.MOV R2, RZ, RZ, -R2 ;  /* 0x000000ffff02a224 */ /* 0x000fe200078e0a02 */
[----:B------:R-:W-:Y:S01]  /*04c0*/  ISETP.GE.U32.AND P2, PT, R6, R11, PT ;  /* 0x0000000b0600720c */ /* 0x000fe20003f46070 */
[----:B------:R-:W-:-:S03]  /*04d0*/  IMAD.IADD R11, R53, 0x1, R0 ;  /* 0x00000001350b7824 */ /* 0x000fc600078e0200 */
[----:B------:R-:W-:Y:S02]  /*04e0*/  SEL R5, R3, R2, !P1 ;  /* 0x0000000203057207 */ /* 0x000fe40004800000 */
[----:B------:R-:W-:-:S03]  /*04f0*/  LOP3.LUT R2, R55, 0xf, R32, 0xf8, !PT ;  /* 0x0000000f37027812 */ /* 0x000fc600078ef820 */
[----:B------:R-:W-:Y:S01]  /*0500*/  IMAD R12, R4, 0x8, R5 ;  /* 0x00000008040c7824 */ /* 0x000fe200078e0205 */
[----:B------:R-:W-:Y:S01]  /*0510*/  LOP3.LUT R4, R54, 0x8, RZ, 0xc0, !PT ;  /* 0x0000000836047812 */ /* 0x000fe200078ec0ff */
[----:B------:R-:W-:Y:S02]  /*0520*/  IMAD.SHL.U32 R5, R8, 0x8, RZ ;  /* 0x0000000808057824 */ /* 0x000fe400078e00ff */
[----:B------:R-:W-:Y:S01]  /*0530*/  IMAD.SHL.U32 R39, R2, 0x80, RZ ;  /* 0x0000008002277824 */ /* 0x000fe200078e00ff */
[----:B------:R-:W-:Y:S02]  /*0540*/  @P2 IADD3 R7, R7, 0x1, RZ ;  /* 0x0000000107072810 */ /* 0x000fe40007ffe0ff */
[C---:B------:R-:W-:Y:S02]  /*0550*/  LOP3.LUT R6, R5.reuse, 0x8, R54, 0xf8, !PT ;  /* 0x0000000805067812 */ /* 0x040fe400078ef836 */
[----:B------:R-:W-:Y:S01]  /*0560*/  LOP3.LUT R10, R5, 0x50, R4, 0x1e, !PT ;  /* 0x00000050050a7812 */ /* 0x000fe200078e1e04 */
[----:B------:R-:W-:Y:S01]  /*0570*/  @!P3 IMAD.MOV R7, RZ, RZ, -R7 ;  /* 0x000000ffff07b224 */ /* 0x000fe200078e0a07 */
[----:B------:R-:W-:-:S02]  /*0580*/  LOP3.LUT R44, R11, 0x20, R6, 0x1e, !PT ;  /* 0x000000200b2c7812 */ /* 0x000fc400078e1e06 */
[----:B------:R-:W-:Y:S01]  /*0590*/  LOP3.LUT R40, R11, 0x60, R6, 0x1e, !PT ;  /* 0x000000600b287812 */ /* 0x000fe200078e1e06 */
[C---:B------:R-:W-:Y:S01]  /*05a0*/  IMAD.IADD R11, R5.reuse, 0x1, R11 ;  /* 0x00000001050b7824 */ /* 0x040fe200078e020b */
[----:B------:R-:W-:Y:S02]  /*05b0*/  LOP3.LUT R8, R5, 0x10, R4, 0x1e, !PT ;  /* 0x0000001005087812 */ /* 0x000fe400078e1e04 */
[--C-:B------:R-:W-:Y:S02]  /*05c0*/  LOP3.LUT R42, R6, 0x40, R53.reuse, 0xfe, !PT ;  /* 0x00000040062a7812 */ /* 0x100fe400078efe35 */
[C-C-:B------:R-:W-:Y:S02]  /*05d0*/  LOP3.LUT R10, R0.reuse, R10, R53.reuse, 0x1e, !PT ;  /* 0x0000000a000a7212 */ /* 0x140fe400078e1e35 */
[----:B------:R-:W-:Y:S02]  /*05e0*/  LOP3.LUT R8, R0, R8, R53, 0x1e, !PT ;  /* 0x0000000800087212 */ /* 0x000fe400078e1e35 */
[----:B------:R-:W-:-:S02]  /*05f0*/  LOP3.LUT R42, R39, R42, R0, 0xf6, !PT ;  /* 0x0000002a272a7212 */ /* 0x000fc400078ef600 */
[----:B------:R-:W-:Y:S01]  /*0600*/  LOP3.LUT R46, R0, R6, R53, 0x1e, !PT ;  /* 0x00000006002e7212 */ /* 0x000fe200078e1e35 */
[----:B------:R-:W-:Y:S01]  /*0610*/  IMAD.SHL.U32 R0, R12, 0x20, RZ ;  /* 0x000000200c007824 */ /* 0x000fe200078e00ff */
[-C--:B------:R-:W-:Y:S02]  /*0620*/  LOP3.LUT R41, R10, R39.reuse, RZ, 0xfc, !PT ;  /* 0x000000270a297212 */ /* 0x080fe400078efcff */
[C---:B------:R-:W-:Y:S02]  /*0630*/  LOP3.LUT R2, R11.reuse, 0x30, R4, 0x1e, !PT ;  /* 0x000000300b027812 */ /* 0x040fe400078e1e04 */
[----:B------:R-:W-:Y:S02]  /*0640*/  SHF.R.S32.HI R10, RZ, 0x1a, R12 ;  /* 0x0000001aff0a7819 */ /* 0x000fe4000001140c */
[----:B------:R-:W-:Y:S02]  /*0650*/  LOP3.LUT R45, R8, R39, RZ, 0xfc, !PT ;  /* 0x00000027082d7212 */ /* 0x000fe400078efcff */
[----:B------:R-:W-:-:S02]  /*0660*/  LOP3.LUT R8, R11, 0x70, R4, 0x1e, !PT ;  /* 0x000000700b087812 */ /* 0x000fc400078e1e04 */
[----:B------:R-:W-:Y:S02]  /*0670*/  LOP3.LUT R43, R2, R39, RZ, 0xfc, !PT ;  /* 0x00000027022b7212 */ /* 0x000fe400078efcff */
[----:B------:R-:W-:Y:S02]  /*0680*/  SGXT R10, R10, 0x1 ;  /* 0x000000010a0a781a */ /* 0x000fe40000000200 */
[----:B------:R-:W-:Y:S02]  /*0690*/  LOP3.LUT R2, R0, R9, RZ, 0xfc, !PT ;  /* 0x0000000900027212 */ /* 0x000fe400078efcff */
[----:B------:R-:W-:Y:S02]  /*06a0*/  LOP3.LUT R11, R6, R53, RZ, 0xfc, !PT ;  /* 0x00000035060b7212 */ /* 0x000fe400078efcff */
[-C--:B------:R-:W-:Y:S02]  /*06b0*/  LOP3.LUT R46, R46, R39.reuse, RZ, 0xfc, !PT ;  /* 0x000000272e2e7212 */ /* 0x080fe400078efcff */
[----:B------:R-:W-:-:S02]  /*06c0*/  LOP3.LUT R44, R44, R39, RZ, 0xfc, !PT ;  /* 0x000000272c2c7212 */ /* 0x000fc400078efcff */
[-C--:B------:R-:W-:Y:S02]  /*06d0*/  LOP3.LUT R40, R40, R39.reuse, RZ, 0xfc, !PT ;  /* 0x0000002728287212 */ /* 0x080fe400078efcff */
[----:B------:R-:W-:Y:S02]  /*06e0*/  LOP3.LUT R39, R8, R39, RZ, 0xfc, !PT ;  /* 0x0000002708277212 */ /* 0x000fe400078efcff */
[----:B------:R-:W-:Y:S02]  /*06f0*/  LEA.HI R8, R10, R2, RZ, 0x9 ;  /* 0x000000020a087211 */ /* 0x000fe400078f48ff */
[----:B------:R-:W-:Y:S02]  /*0700*/  LOP3.LUT R52, R11, 0x40, R54, 0xf8, !PT ;  /* 0x000000400b347812 */ /* 0x000fe400078ef836 */
[----:B------:R-:W-:Y:S02]  /*0710*/  LOP3.LUT R11, R8, 0x7ffe00, RZ, 0xc0, !PT ;  /* 0x007ffe00080b7812 */ /* 0x000fe400078ec0ff */
[----:B------:R-:W-:-:S02]  /*0720*/  LOP3.LUT R8, R52, 0x38, R13, 0x78, !PT ;  /* 0x0000003834087812 */ /* 0x000fc400078e780d */
[----:B------:R-:W-:Y:S01]  /*0730*/  SEL R3, R3, R7, !P1 ;  /* 0x0000000703037207 */ /* 0x000fe20004800000 */
[----:B------:R-:W-:Y:S01]  /*0740*/  IMAD.IADD R11, R2, 0x1, -R11 ;  /* 0x00000001020b7824 */ /* 0x000fe200078e0a0b */
[C-C-:B------:R-:W-:Y:S01]  /*0750*/  LOP3.LUT R7, R0.reuse, 0x8, R9.reuse, 0xfe, !PT ;  /* 0x0000000800077812 */ /* 0x140fe200078efe09 */
[----:B------:R-:W-:Y:S01]  /*0760*/  IMAD R51, R9, 0x80, R8 ;  /* 0x0000008009337824 */ /* 0x000fe200078e0208 */
[----:B------:R-:W-:Y:S01]  /*0770*/  LOP3.LUT R8, R0, 0x10, R9, 0xfe, !PT ;  /* 0x0000001000087812 */ /* 0x000fe200078efe09 */
[----:B------:R-:W-:Y:S01]  /*0780*/  IMAD R2, R3, 0x20, R6 ;  /* 0x0000002003027824 */ /* 0x000fe200078e0206 */
[----:B------:R-:W-:Y:S01]  /*0790*/  SHF.R.S32.HI R3, RZ, 0x1a, R3 ;  /* 0x0000001aff037819 */ /* 0x000fe20000011403 */
[----:B------:R-:W-:Y:S01]  /*07a0*/  IMAD.SHL.U32 R51, R51, 0x2, RZ ;  /* 0x0000000233337824 */ /* 0x000fe200078e00ff */
[C---:B------:R-:W-:Y:S02]  /*07b0*/  LEA.HI R13, R10.reuse, R8, RZ, 0x9 ;  /* 0x000000080a0d7211 */ /* 0x040fe400078f48ff */
[----:B------:R-:W-:-:S02]  /*07c0*/  LEA.HI R12, R10, R7, RZ, 0x9 ;  /* 0x000000070a0c7211 */ /* 0x000fc400078f48ff */
[----:B------:R-:W-:Y:S02]  /*07d0*/  SGXT R3, R3, 0x1 ;  /* 0x000000010303781a */ /* 0x000fe40000000200 */
[----:B------:R-:W-:Y:S02]  /*07e0*/  LOP3.LUT R13, R13, 0x7ffe00, RZ, 0xc0, !PT ;  /* 0x007ffe000d0d7812 */ /* 0x000fe400078ec0ff */
[----:B------:R-:W-:Y:S02]  /*07f0*/  LOP3.LUT R9, R0, 0x18, R9, 0xfe, !PT ;  /* 0x0000001800097812 */ /* 0x000fe400078efe09 */
[----:B------:R-:W-:Y:S01]  /*0800*/  LOP3.LUT R12, R12, 0x7ffe00, RZ, 0xc0, !PT ;  /* 0x007ffe000c0c7812 */ /* 0x000fe200078ec0ff */
[----:B------:R-:W-:Y:S01]  /*0810*/  IMAD.IADD R13, R8, 0x1, -R13 ;  /* 0x00000001080d7824 */ /* 0x000fe200078e0a0d */
[----:B------:R-:W-:Y:S01]  /*0820*/  LEA.HI R3, R3, R2, RZ, 0x6 ;  /* 0x0000000203037211 */ /* 0x000fe200078f30ff */
[----:B------:R-:W-:Y:S01]  /*0830*/  IMAD.SHL.U32 R8, R32, 0x400, RZ ;  /* 0x0000040020087824 */ /* 0x000fe200078e00ff */
[----:B------:R-:W-:Y:S01]  /*0840*/  LEA.HI R10, R10, R9, RZ, 0x9 ;  /* 0x000000090a0a7211 */ /* 0x000fe200078f48ff */
[----:B------:R-:W-:Y:S01]  /*0850*/  IMAD.IADD R12, R7, 0x1, -R12 ;  /* 0x00000001070c7824 */ /* 0x000fe200078e0a0c */
[----:B------:R-:W-:Y:S01]  /*0860*/  LOP3.LUT R3, R3, 0xffffffc0, RZ, 0xc0, !PT ;  /* 0xffffffc003037812 */ /* 0x000fe200078ec0ff */
[----:B---3--:R-:W-:Y:S01]  /*0870*/  IMAD.SHL.U32 R7, R33, 0x40000, RZ ;  /* 0x0004000021077824 */ /* 0x008fe200078e00ff */
[----:B------:R-:W-:-:S02]  /*0880*/  LOP3.LUT R10, R10, 0x7ffe00, RZ, 0xc0, !PT ;  /* 0x007ffe000a0a7812 */ /* 0x000fc400078ec0ff */
[----:B------:R-:W-:Y:S01]  /*0890*/  LOP3.LUT R21, R8, 0x10000, RZ, 0xc0, !PT ;  /* 0x0001000008157812 */ /* 0x000fe200078ec0ff */
[----:B------:R-:W-:Y:S01]  /*08a0*/  IMAD.IADD R8, R2, 0x1, -R3 ;  /* 0x0000000102087824 */ /* 0x000fe200078e0a03 */
[----:B------:R-:W-:Y:S01]  /*08b0*/  LOP3.LUT R3, R52, R7, RZ, 0xfc, !PT ;  /* 0x0000000734037212 */ /* 0x000fe200078efcff */
[----:B------:R-:W-:Y:S01]  /*08c0*/  IMAD.IADD R10, R9, 0x1, -R10 ;  /* 0x00000001090a7824 */ /* 0x000fe200078e0a0a */
[----:B------:R-:W-:Y:S01]  /*08d0*/  LOP3.LUT R47, R6, 0x18, R32, 0x78, !PT ;  /* 0x00000018062f7812 */ /* 0x000fe200078e7820 */
[C---:B------:R-:W-:Y:S01]  /*08e0*/  IMAD R15, R12.reuse, 0x200, R7 ;  /* 0x000002000c0f7824 */ /* 0x040fe200078e0207 */
[C---:B------:R-:W-:Y:S01]  /*08f0*/  LOP3.LUT R50, R51.reuse, 0x800, RZ, 0xfc, !PT ;  /* 0x0000080033327812 */ /* 0x040fe200078efcff */
[----:B------:R-:W-:Y:S01]  /*0900*/  IMAD R14, R12, 0x200, R3 ;  /* 0x000002000c0e7824 */ /* 0x000fe200078e0203 */
[C---:B------:R-:W-:Y:S01]  /*0910*/  LOP3.LUT R49, R51.reuse, 0x1000, RZ, 0xfc, !PT ;  /* 0x0000100033317812 */ /* 0x040fe200078efcff */
[----:B------:R-:W-:Y:S01]  /*0920*/  IMAD.IADD R21, R8, 0x1, R21 ;  /* 0x0000000108157824 */ /* 0x000fe200078e0215 */
[----:B------:R-:W-:Y:S01]  /*0930*/  LOP3.LUT R48, R51, 0x1800, RZ, 0xfc, !PT ;  /* 0x0000180033307812 */ /* 0x000fe200078efcff */
[----:B------:R-:W-:Y:S01]  /*0940*/  IMAD R9, R33, 0x40, R8 ;  /* 0x0000004021097824 */ /* 0x000fe200078e0208 */
[----:B------:R-:W-:Y:S01]  /*0950*/  LOP3.LUT R8, R54, 0x40, RZ, 0xc0, !PT ;  /* 0x0000004036087812 */ /* 0x000fe200078ec0ff */
[----:B------:R-:W-:-:S02]  /*0960*/  IMAD R6, R11, 0x200, R3 ;  /* 0x000002000b067824 */ /* 0x000fc400078e0203 */
[C-C-:B------:R-:W-:Y:S02]  /*0970*/  IMAD R16, R13.reuse, 0x200, R3.reuse ;  /* 0x000002000d107824 */ /* 0x140fe400078e0203 */
[----:B------:R-:W-:Y:S02]  /*0980*/  IMAD R12, R10, 0x200, R3 ;  /* 0x000002000a0c7824 */ /* 0x000fe400078e0203 */
[----:B------:R-:W-:Y:S02]  /*0990*/  IMAD.MOV.U32 R3, RZ, RZ, 0x2 ;  /* 0x00000002ff037424 */ /* 0x000fe400078e00ff */
[----:B------:R-:W-:Y:S02]  /*09a0*/  IMAD R13, R13, 0x200, R7 ;  /* 0x000002000d0d7824 */ /* 0x000fe400078e0207 */
[----:B------:R-:W-:Y:S02]  /*09b0*/  IMAD R47, R18, 0x20, R47 ;  /* 0x00000020122f7824 */ /* 0x000fe400078e022f */
[--C-:B------:R-:W-:Y:S01]  /*09c0*/  IMAD R10, R10, 0x200, R7.reuse ;  /* 0x000002000a0a7824 */ /* 0x100fe200078e0207 */
[----:B------:R-:W-:Y:S01]  /*09d0*/  IADD3 R13, R53, R13, R8 ;  /* 0x0000000d350d7210 */ /* 0x000fe20007ffe008 */
[----:B------:R-:W-:-:S02]  /*09e0*/  IMAD R11, R11, 0x200, R7 ;  /* 0x000002000b0b7824 */ /* 0x000fc400078e0207 */
[----:B------:R-:W-:Y:S01]  /*09f0*/  IMAD R18, R18, 0x1000, R9 ;  /* 0x0000100012127824 */ /* 0x000fe200078e0209 */
[C-C-:B------:R-:W-:Y:S01]  /*0a00*/  IADD3 R9, R53.reuse, R15, R8.reuse ;  /* 0x0000000f35097210 */ /* 0x140fe20007ffe008 */
[----:B------:R-:W-:Y:S01]  /*0a10*/  IMAD.WIDE R6, R6, R3, c[0x0][0x160] ;  /* 0x0000580006067625 */ /* 0x000fe200078e0203 */
[C-C-:B------:R-:W-:Y:S02]  /*0a20*/  IADD3 R10, R53.reuse, R10, R8.reuse ;  /* 0x0000000a350a7210 */ /* 0x140fe40007ffe008 */
[--C-:B------:R-:W-:Y:S01]  /*0a30*/  IADD3 R20, R4, R9, R5.reuse ;  /* 0x0000000904147210 */ /* 0x100fe20007ffe005 */
[----:B------:R-:W-:Y:S01]  /*0a40*/  IMAD.WIDE R14, R14, R3, c[0x0][0x160] ;  /* 0x000058000e0e7625 */ /* 0x000fe200078e0203 */
[----:B------:R1:W-:Y:S01]  /*0a50*/  LDGSTS.E.BYPASS.128 [R51], [R6.64] ;  /* 0x0000000006337fae */ /* 0x0003e2000b901c46 */
[----:B------:R-:W-:Y:S02]  /*0a60*/  IADD3 R11, R53, R11, R8 ;  /* 0x0000000b350b7210 */ /* 0x000fe40007ffe008 */
[----:B------:R-:W-:Y:S01]  /*0a70*/  IMAD.WIDE R16, R16, R3, c[0x0][0x160] ;  /* 0x0000580010107625 */ /* 0x000fe200078e0203 */
[----:B------:R2:W-:Y:S01]  /*0a80*/  LDGSTS.E.BYPASS.128 [R50], [R14.64] ;  /* 0x000000000e327fae */ /* 0x0005e2000b901c46 */
[----:B------:R-:W-:-:S02]  /*0a90*/  IADD3 R8, R4, R13, R5 ;  /* 0x0000000d04087210 */ /* 0x000fc40007ffe005 */
[-C--:B------:R-:W-:Y:S01]  /*0aa0*/  IMAD.WIDE R12, R12, R3.reuse, c[0x0][0x160] ;  /* 0x000058000c0c7625 */ /* 0x080fe200078e0203 */
[----:B------:R3:W-:Y:S01]  /*0ab0*/  LDGSTS.E.BYPASS.128 [R49], [R16.64] ;  /* 0x0000000010317fae */ /* 0x0007e2000b901c46 */
[--C-:B------:R-:W-:Y:S02]  /*0ac0*/  IADD3 R10, R4, R10, R5.reuse ;  /* 0x0000000a040a7210 */ /* 0x100fe40007ffe005 */
[----:B------:R-:W-:Y:S01]  /*0ad0*/  IMAD.SHL.U32 R47, R47, 0x2, RZ ;  /* 0x000000022f2f7824 */ /* 0x000fe200078e00ff */
[----:B------:R4:W-:Y:S01]  /*0ae0*/  LDGSTS.E.BYPASS.128 [R48], [R12.64] ;  /* 0x000000000c307fae */ /* 0x0009e2000b901c46 */
[----:B-1----:R-:W-:Y:S01]  /*0af0*/  IMAD.WIDE R6, R20, R3, c[0x0][0x160] ;  /* 0x0000580014067625 */ /* 0x002fe200078e0203 */
[C---:B------:R-:W-:Y:S02]  /*0b00*/  IADD3 R20, R18.reuse, 0x60000, RZ ;  /* 0x0006000012147810 */ /* 0x040fe40007ffe0ff */
[----:B--2---:R-:W-:Y:S01]  /*0b10*/  IADD3 R14, R18, 0x40000, RZ ;  /* 0x00040000120e7810 */ /* 0x004fe20007ffe0ff */
[----:B------:R-:W0:Y:S01]  /*0b20*/  LDGDEPBAR ;  /* 0x00000000000079af */ /* 0x000e220000000000 */
[----:B------:R-:W-:Y:S01]  /*0b30*/  IADD3 R22, R4, R11, R5 ;  /* 0x0000000b04167210 */ /* 0x000fe20007ffe005 */
[----:B------:R-:W-:Y:S01]  /*0b40*/  IMAD.WIDE R4, R8, R3, c[0x0][0x160] ;  /* 0x0000580008047625 */ /* 0x000fe200078e0203 */
[----:B---3--:R-:W-:-:S02]  /*0b50*/  IADD3 R16, R18, 0x20000, RZ ;  /* 0x0002000012107810 */ /* 0x008fc40007ffe0ff */
[----:B------:R-:W-:Y:S01]  /*0b60*/  IADD3 R6, P2, R6, 0x100, RZ ;  /* 0x0000010006067810 */ /* 0x000fe20007f5e0ff */
[----:B------:R-:W-:Y:S01]  /*0b70*/  IMAD.WIDE R18, R18, R3, c[0x0][0x168] ;  /* 0x00005a0012127625 */ /* 0x000fe200078e0203 */
[----:B------:R-:W-:-:S03]  /*0b80*/  IADD3 R4, P1, R4, 0x100, RZ ;  /* 0x0000010004047810 */ /* 0x000fc60007f3e0ff */
[-C--:B------:R-:W-:Y:S01]  /*0b90*/  IMAD.WIDE R16, R16, R3.reuse, c[0x0][0x168] ;  /* 0x00005a0010107625 */ /* 0x080fe200078e0203 */
[----:B------:R1:W-:Y:S03]  /*0ba0*/  LDGSTS.E.BYPASS.128 [R47+0x2000], [R18.64] ;  /* 0x02000000122f7fae */ /* 0x0003e6000b901c46 */
[-C--:B----4-:R-:W-:Y:S01]  /*0bb0*/  IMAD.WIDE R12, R14, R3.reuse, c[0x0][0x168] ;  /* 0x00005a000e0c7625 */ /* 0x090fe200078e0203 */
[----:B------:R1:W-:Y:S03]  /*0bc0*/  LDGSTS.E.BYPASS.128 [R47+0x2800], [R16.64] ;  /* 0x02800000102f7fae */ /* 0x0003e6000b901c46 */
[-C--:B------:R-:W-:Y:S01]  /*0bd0*/  IMAD.WIDE R14, R20, R3.reuse, c[0x0][0x168] ;  /* 0x00005a00140e7625 */ /* 0x080fe200078e0203 */
[----:B------:R2:W-:Y:S03]  /*0be0*/  LDGSTS.E.BYPASS.128 [R47+0x3000], [R12.64] ;  /* 0x030000000c2f7fae */ /* 0x0005e6000b901c46 */
[----:B------:R-:W-:Y:S01]  /*0bf0*/  IMAD R20, R56, 0x1000, R21 ;  /* 0x0000100038147824 */ /* 0x000fe200078e0215 */
[----:B------:R3:W-:Y:S01]  /*0c00*/  LDGSTS.E.BYPASS.128 [R47+0x3800], [R14.64] ;  /* 0x038000000e2f7fae */ /* 0x0007e2000b901c46 */
[----:B------:R-:W-:-:S03]  /*0c10*/  IMAD.WIDE R10, R10, R3, c[0x0][0x160] ;  /* 0x000058000a0a7625 */ /* 0x000fc600078e0203 */
[----:B------:R-:W0:Y:S01]  /*0c20*/  LDGDEPBAR ;  /* 0x00000000000079af */ /* 0x000e220000000000 */
[-C--:B------:R-:W-:Y:S01]  /*0c30*/  IMAD.WIDE R8, R22, R3.reuse, c[0x0][0x160] ;  /* 0x0000580016087625 */ /* 0x080fe200078e0203 */
[----:B------:R-:W-:Y:S01]  /*0c40*/  IADD3 R10, P0, R10, 0x100, RZ ;  /* 0x000001000a0a7810 */ /* 0x000fe20007f1e0ff */
[----:B--2---:R-:W-:Y:S02]  /*0c50*/  CS2R R12, SRZ ;  /* 0x00000000000c7805 */ /* 0x004fe4000001ff00 */
[----:B------:R-:W-:Y:S01]  /*0c60*/  IMAD R20, R33, 0x40, R20 ;  /* 0x0000004021147824 */ /* 0x000fe200078e0214 */
[----:B------:R-:W-:Y:S01]  /*0c70*/  IADD3 R8, P3, R8, 0x100, RZ ;  /* 0x0000010008087810 */ /* 0x000fe20007f7e0ff */
[----:B------:R-:W-:Y:S01]  /*0c80*/  IMAD.X R11, RZ, RZ, R11, P0 ;  /* 0x000000ffff0b7224 */ /* 0x000fe200000e060b */
[----:B---3--:R-:W-:Y:S01]  /*0c90*/  CS2R R14, SRZ ;  /* 0x00000000000e7805 */ /* 0x008fe2000001ff00 */
[----:B------:R-:W-:Y:S01]  /*0ca0*/  IMAD.X R5, RZ, RZ, R5, P1 ;  /* 0x000000ffff057224 */ /* 0x000fe200008e0605 */
[C---:B------:R-:W-:Y:S01]  /*0cb0*/  IADD3 R68, R20.reuse, 0x60000, RZ ;  /* 0x0006000014447810 */ /* 0x040fe20007ffe0ff */
[----:B------:R-:W-:Y:S01]  /*0cc0*/  IMAD.X R7, RZ, RZ, R7, P2 ;  /* 0x000000ffff077224 */ /* 0x000fe200010e0607 */
[C---:B------:R-:W-:Y:S01]  /*0cd0*/  IADD3 R66, R20.reuse, 0x40000, RZ ;  /* 0x0004000014427810 */ /* 0x040fe20007ffe0ff */
[----:B------:R-:W-:Y:S01]  /*0ce0*/  IMAD.X R9, RZ, RZ, R9, P3 ;  /* 0x000000ffff097224 */ /* 0x000fe200018e0609 */
[C---:B------:R-:W-:Y:S01]  /*0cf0*/  IADD3 R64, R20.reuse, 0x20000, RZ ;  /* 0x0002000014407810 */ /* 0x040fe20007ffe0ff */
[----:B------:R-:W-:-:S04]  /*0d00*/  IMAD.WIDE R62, R20, R3, c[0x2][0x0] ;  /* 0x00800000143e7625 */ /* 0x000fc800078e0203 */
[----:B------:R-:W-:-:S04]  /*0d10*/  IMAD.WIDE R68, R68, R3, c[0x2][0x0] ;  /* 0x0080000044447625 */ /* 0x000fc800078e0203 */
[----:B------:R-:W-:-:S04]  /*0d20*/  IMAD.WIDE R66, R66, R3, c[0x2][0x0] ;  /* 0x0080000042427625 */ /* 0x000fc800078e0203 */
[----:B-1----:R-:W-:-:S04]  /*0d30*/  IMAD.WIDE R64, R64, R3, c[0x2][0x0] ;  /* 0x0080000040407625 */ /* 0x002fc800078e0203 */
.L_x_0:
[----:B------:R-:W-:-:S04]  /*0d40*/  DEPBAR.LE SB0, 0x0 ;  /* 0x000080000000791a */ /* 0x000fc80000000000 */
[----:B------:R-:W-:Y:S01]  /*0d50*/  UIADD3 UR5, UR4, 0x1, URZ ;  /* 0x0000000104057890 */ /* 0x000fe2000fffe03f */
[----:B------:R-:W-:Y:S01]  /*0d60*/  BAR.SYNC.DEFER_BLOCKING 0x0 ;  /* 0x0000000000007b1d */ /* 0x000fe20000010000 */
[----:B------:R-:W-:Y:S01]  /*0d70*/  UISETP.GT.U32.AND UP0, UPT, UR4, 0x7ffffffe, UPT ;  /* 0x7ffffffe0400788c */ /* 0x000fe2000bf04070 */
[C---:B------:R-:W-:Y:S02]  /*0d80*/  ISETP.GE.U32.AND P0, PT, R36.reuse, 0x180, PT ;  /* 0x000001802400780c */ /* 0x040fe40003f06070 */
[----:B------:R-:W-:Y:S01]  /*0d90*/  IADD3 R36, R36, 0x80, RZ ;  /* 0x0000008024247810 */ /* 0x000fe20007ffe0ff */
[----:B------:R-:W-:-:S04]  /*0da0*/  USEL UR4, UR5, URZ, UP0 ;  /* 0x0000003f05047287 */ /* 0x000fc80008000000 */
[----:B------:R-:W-:-:S06]  /*0db0*/  USHF.L.U32 UR5, UR4, 0xd, URZ ;  /* 0x0000000d04057899 */ /* 0x000fcc000800063f */
[----:B--2---:R-:W-:Y:S02]  /*0dc0*/  LEA R20, R38, UR5, 0x1 ;  /* 0x0000000526147c11 */ /* 0x004fe4000f8e08ff */
[----:B------:R-:W-:Y:S02]  /*0dd0*/  LEA R24, R37, UR5, 0x1 ;  /* 0x0000000525187c11 */ /* 0x000fe4000f8e08ff */
[----:B------:R-:W-:Y:S02]  /*0de0*/  LEA R60, R46, UR5, 0x1 ;  /* 0x000000052e3c7c11 */ /* 0x000fe4000f8e08ff */
[----:B------:R-:W-:-:S03]  /*0df0*/  LEA R61, R35, UR5, 0x1 ;  /* 0x00000005233d7c11 */ /* 0x000fc6000f8e08ff */
[----:B------:R1:W-:Y:S04]  /*0e00*/  LDSM.16.M88.4 R16, [R60] ;  /* 0x000000003c10783b */ /* 0x0003e80000000200 */
[----:B------:R-:W2:Y:S04]  /*0e10*/  LDSM.16.MT88.4 R20, [R20+0x2000] ;  /* 0x002000001414783b */ /* 0x000ea80000004200 */
[----:B------:R-:W3:Y:S01]  /*0e20*/  LDSM.16.MT88.4 R24, [R24+0x2000] ;  /* 0x002000001818783b */ /* 0x000ee20000004200 */
[----:B-1----:R-:W-:Y:S01]  /*0e30*/  LEA R60, R34, UR5, 0x1 ;  /* 0x00000005223c7c11 */ /* 0x002fe2000f8e08ff */
[C---:B--2---:R-:W-:Y:S08]  /*0e40*/  HMMA.16816.F32.BF16 R28, R16.reuse, R20, R28 ;  /* 0x00000014101c723c */ /* 0x044ff0000004181c */
[----:B---3--:R-:W-:Y:S07]  /*0e50*/  HMMA.16816.F32.BF16 R12, R16, R24, R12 ;  /* 0x00000018100c723c */ /* 0x008fee000004180c */
[----:B------:R-:W-:-:S06]  /*0e60*/  LEA R16, R45, UR5, 0x1 ;  /* 0x000000052d107c11 */ /* 0x000fcc000f8e08ff */
[----:B------:R-:W1:Y:S03]  /*0e70*/  LDSM.16.M88.4 R16, [R16] ;  /* 0x000000001010783b */ /* 0x000e660000000200 */
[C---:B-1----:R-:W-:Y:S07]  /*0e80*/  HMMA.16816.F32.BF16 R20, R16.reuse, R22, R28 ;  /* 0x000000161014723c */ /* 0x042fee000004181c */
[----:B------:R-:W-:Y:S01]  /*0e90*/  LEA R28, R44, UR5, 0x1 ;  /* 0x000000052c1c7c11 */ /* 0x000fe2000f8e08ff */
[----:B------:R-:W-:Y:S01]  /*0ea0*/  HMMA.16816.F32.BF16 R24, R16, R26, R12 ;  /* 0x0000001a1018723c */ /* 0x000fe2000004180c */
[----:B------:R-:W-:Y:S04]  /*0eb0*/  LDSM.16.MT88.4 R12, [R61+0x2800] ;  /* 0x002800003d0c783b */ /* 0x000fe80000004200 */
[----:B------:R-:W1:Y:S04]  /*0ec0*/  LDSM.16.M88.4 R28, [R28] ;  /* 0x000000001c1c783b */ /* 0x000e680000000200 */
[----:B------:R-:W2:Y:S07]  /*0ed0*/  LDSM.16.MT88.4 R16, [R60+0x2800] ;  /* 0x002800003c10783b */ /* 0x000eae0000004200 */
[C---:B-1----:R-:W-:Y:S08]  /*0ee0*/  HMMA.16816.F32.BF16 R20, R28.reuse, R12, R20 ;  /* 0x0000000c1c14723c */ /* 0x042ff00000041814 */
[----:B--2---:R-:W-:Y:S07]  /*0ef0*/  HMMA.16816.F32.BF16 R24, R28, R16, R24 ;  /* 0x000000101c18723c */ /* 0x004fee0000041818 */
[----:B------:R-:W-:-:S02]  /*0f00*/  LEA R29, R43, UR5, 0x1 ;  /* 0x000000052b1d7c11 */ /* 0x000fc4000f8e08ff */
[----:B------:R-:W-:-:S04]  /*0f10*/  LEA R16, R42, UR5, 0x1 ;  /* 0x000000052a107c11 */ /* 0x000fc8000f8e08ff */
[----:B------:R-:W1:Y:S03]  /*0f20*/  LDSM.16.M88.4 R28, [R29] ;  /* 0x000000001d1c783b */ /* 0x000e660000000200 */
[C---:B-1----:R-:W-:Y:S01]  /*0f30*/  HMMA.16816.F32.BF16 R20, R28.reuse, R14, R20 ;  /* 0x0000000e1c14723c */ /* 0x042fe20000041814 */
[----:B------:R-:W-:Y:S07]  /*0f40*/  LDSM.16.MT88.4 R12, [R61+0x3000] ;  /* 0x003000003d0c783b */ /* 0x000fee0000004200 */
[----:B------:R-:W-:Y:S01]  /*0f50*/  HMMA.16816.F32.BF16 R24, R28, R18, R24 ;  /* 0x000000121c18723c */ /* 0x000fe20000041818 */
[----:B------:R-:W1:-:S15]  /*0f60*/  LDSM.16.M88.4 R16, [R16] ;  /* 0x000000001010783b */ /* 0x000e5e0000000200 */
[C---:B-1----:R-:W-:Y:S01]  /*0f70*/  HMMA.16816.F32.BF16 R28, R16.reuse, R12, R20 ;  /* 0x0000000c101c723c */ /* 0x042fe20000041814 */
[----:B------:R-:W1:Y:S07]  /*0f80*/  LDSM.16.MT88.4 R20, [R60+0x3000] ;  /* 0x003000003c14783b */ /* 0x000e6e0000004200 */
[----:B-1----:R-:W-:Y:S07]  /*0f90*/  HMMA.16816.F32.BF16 R24, R16, R20, R24 ;  /* 0x000000141018723c */ /* 0x002fee0000041818 */
[----:B------:R-:W-:-:S02]  /*0fa0*/  LEA R17, R41, UR5, 0x1 ;  /* 0x0000000529117c11 */ /* 0x000fc4000f8e08ff */
[----:B------:R-:W-:-:S04]  /*0fb0*/  LEA R20, R40, UR5, 0x1 ;  /* 0x0000000528147c11 */ /* 0x000fc8000f8e08ff */
[----:B------:R-:W1:Y:S03]  /*0fc0*/  LDSM.16.M88.4 R16, [R17] ;  /* 0x000000001110783b */ /* 0x000e660000000200 */
[C---:B-1----:R-:W-:Y:S01]  /*0fd0*/  HMMA.16816.F32.BF16 R28, R16.reuse, R14, R28 ;  /* 0x0000000e101c723c */ /* 0x042fe2000004181c */
[----:B------:R-:W-:Y:S07]  /*0fe0*/  LDSM.16.MT88.4 R12, [R61+0x3800] ;  /* 0x003800003d0c783b */ /* 0x000fee0000004200 */
[----:B------:R-:W-:Y:S01]  /*0ff0*/  HMMA.16816.F32.BF16 R24, R16, R22, R24 ;  /* 0x000000161018723c */ /* 0x000fe20000041818 */
[----:B------:R-:W1:Y:S04]  /*1000*/  LDSM.16.M88.4 R20, [R20] ;  /* 0x000000001414783b */ /* 0x000e680000000200 */
[----:B------:R-:W2:Y:S11]  /*1010*/  LDSM.16.MT88.4 R16, [R60+0x3800] ;  /* 0x003800003c10783b */ /* 0x000eb60000004200 */
[C---:B-1----:R-:W-:Y:S08]  /*1020*/  HMMA.16816.F32.BF16 R28, R20.reuse, R12, R28 ;  /* 0x0000000c141c723c */ /* 0x042ff0000004181c */
[----:B--2---:R-:W-:Y:S07]  /*1030*/  HMMA.16816.F32.BF16 R24, R20, R16, R24 ;  /* 0x000000101418723c */ /* 0x004fee0000041818 */
[----:B------:R-:W-:-:S02]  /*1040*/  LEA R21, R39, UR5, 0x1 ;  /* 0x0000000527157c11 */ /* 0x000fc4000f8e08ff */
[----:B------:R-:W-:-:S04]  /*1050*/  IADD3 R16, P3, R68, UR8, RZ ;  /* 0x0000000844107c10 */ /* 0x000fc8000ff7e0ff */
[----:B------:R-:W1:Y:S01]  /*1060*/  LDSM.16.M88.4 R20, [R21] ;  /* 0x000000001514783b */ /* 0x000e620000000200 */
[----:B------:R-:W-:-:S03]  /*1070*/  IADD3.X R17, R69, UR9, RZ, P3, !PT ;  /* 0x0000000945117c10 */ /* 0x000fc60009ffe4ff */
[----:B------:R-:W-:Y:S06]  /*1080*/  BAR.SYNC.DEFER_BLOCKING 0x0 ;  /* 0x0000000000007b1d */ /* 0x000fec0000010000 */
[----:B------:R-:W-:Y:S01]  /*1090*/  @!PT LDS RZ, [RZ] ;  /* 0x00000000fffff984 */ /* 0x000fe20000000800 */
[----:B------:R-:W-:Y:S01]  /*10a0*/  @!PT LDS RZ, [RZ] ;  /* 0x00000000fffff984 */ /* 0x000fe20000000800 */
[----:B------:R-:W-:Y:S01]  /*10b0*/  @!PT LDS RZ, [RZ] ;  /* 0x00000000fffff984 */ /* 0x000fe20000000800 */
[----:B------:R2:W-:Y:S04]  /*10c0*/  LDGSTS.E.BYPASS.128 [R51], [R8.64], !P0 ;  /* 0x0000000008337fae */ /* 0x0005e8000c101c46 */
[----:B------:R3:W-:Y:S04]  /*10d0*/  LDGSTS.E.BYPASS.128 [R50], [R6.64], !P0 ;  /* 0x0000000006327fae */ /* 0x0007e8000c101c46 */
[----:B------:R4:W-:Y:S01]  /*10e0*/  LDGSTS.E.BYPASS.128 [R49], [R4.64], !P0 ;  /* 0x0000000004317fae */ /* 0x0009e2000c101c46 */
[----:B-1----:R-:W-:Y:S03]  /*10f0*/  HMMA.16816.F32.BF16 R28, R20, R14, R28 ;  /* 0x0000000e141c723c */ /* 0x002fe6000004181c */
[----:B------:R1:W-:Y:S01]  /*1100*/  LDGSTS.E.BYPASS.128 [R48], [R10.64], !P0 ;  /* 0x000000000a307fae */ /* 0x0003e2000c101c46 */
[----:B--2---:R-:W-:-:S02]  /*1110*/  IADD3 R8, P4, R8, 0x100, RZ ;  /* 0x0000010008087810 */ /* 0x004fc40007f9e0ff */
[----:B---3--:R-:W-:Y:S01]  /*1120*/  IADD3 R6, P3, R6, 0x100, RZ ;  /* 0x0000010006067810 */ /* 0x008fe20007f7e0ff */
[----:B------:R-:W0:Y:S02]  /*1130*/  LDGDEPBAR ;  /* 0x00000000000079af */ /* 0x000e240000000000 */
[----:B------:R-:W-:Y:S01]  /*1140*/  IMAD.X R9, RZ, RZ, R9, P4 ;  /* 0x000000ffff097224 */ /* 0x000fe200020e0609 */
[----:B------:R-:W-:Y:S01]  /*1150*/  HMMA.16816.F32.BF16 R12, R20, R18, R24 ;  /* 0x00000012140c723c */ /* 0x000fe20000041818 */
[----:B------:R-:W-:-:S06]  /*1160*/  IMAD.X R7, RZ, RZ, R7, P3 ;  /* 0x000000ffff077224 */ /* 0x000fcc00018e0607 */
[----:B------:R-:W-:Y:S02]  /*1170*/  IADD3 R22, P1, R62, UR8, RZ ;  /* 0x000000083e167c10 */ /* 0x000fe4000ff3e0ff */
[----:B------:R-:W-:Y:S02]  /*1180*/  IADD3 R18, P2, R66, UR8, RZ ;  /* 0x0000000842127c10 */ /* 0x000fe4000ff5e0ff */
[----:B------:R-:W-:Y:S02]  /*1190*/  IADD3.X R23, R63, UR9, RZ, P1, !PT ;  /* 0x000000093f177c10 */ /* 0x000fe40008ffe4ff */
[----:B------:R-:W-:Y:S01]  /*11a0*/  IADD3 R20, P1, R64, UR8, RZ ;  /* 0x0000000840147c10 */ /* 0x000fe2000ff3e0ff */
[----:B------:R-:W-:Y:S01]  /*11b0*/  UIADD3 UR8, UP0, UR8, 0x100000, URZ ;  /* 0x0010000008087890 */ /* 0x000fe2000ff1e03f */
[----:B------:R-:W-:Y:S01]  /*11c0*/  IADD3.X R19, R67, UR9, RZ, P2, !PT ;  /* 0x0000000943137c10 */ /* 0x000fe200097fe4ff */
[----:B------:R2:W-:Y:S01]  /*11d0*/  LDGSTS.E.BYPASS.128 [R47+0x2000], [R22.64], !P0 ;  /* 0x02000000162f7fae */ /* 0x0005e2000c101c46 */
[----:B------:R-:W-:Y:S01]  /*11e0*/  IADD3.X R21, R65, UR9, RZ, P1, !PT ;  /* 0x0000000941157c10 */ /* 0x000fe20008ffe4ff */
[----:B------:R-:W-:Y:S01]  /*11f0*/  UIADD3.X UR9, URZ, UR9, URZ, UP0, !UPT ;  /* 0x000000093f097290 */ /* 0x000fe200087fe43f */
[----:B-1----:R-:W-:-:S02]  /*1200*/  IADD3 R10, P1, R10, 0x100, RZ ;  /* 0x000001000a0a7810 */ /* 0x002fc40007f3e0ff */
[----:B----4-:R-:W-:Y:S01]  /*1210*/  IADD3 R4, P2, R4, 0x100, RZ ;  /* 0x0000010004047810 */ /* 0x010fe20007f5e0ff */
[----:B------:R2:W-:Y:S02]  /*1220*/  LDGSTS.E.BYPASS.128 [R47+0x2800], [R20.64], !P0 ;  /* 0x02800000142f7fae */ /* 0x0005e4000c101c46 */
[----:B------:R-:W-:Y:S02]  /*1230*/  IMAD.X R11, RZ, RZ, R11, P1 ;  /* 0x000000ffff0b7224 */ /* 0x000fe400008e060b */
[----:B------:R2:W-:Y:S01]  /*1240*/  LDGSTS.E.BYPASS.128 [R47+0x3000], [R18.64], !P0 ;  /* 0x03000000122f7fae */ /* 0x0005e2000c101c46 */
[----:B------:R-:W-:-:S03]  /*1250*/  IMAD.X R5, RZ, RZ, R5, P2 ;  /* 0x000000ffff057224 */ /* 0x000fc600010e0605 */
[----:B------:R2:W-:Y:S04]  /*1260*/  LDGSTS.E.BYPASS.128 [R47+0x3800], [R16.64], !P0 ;  /* 0x03800000102f7fae */ /* 0x0005e8000c101c46 */
[----:B------:R-:W0:Y:S01]  /*1270*/  LDGDEPBAR ;  /* 0x00000000000079af */ /* 0x000e220000000000 */
[----:B------:R-:W-:Y:S05]  /*1280*/  @!P0 BRA `(.L_x_0) ;  /* 0xfffffab000008947 */ /* 0x000fea000383ffff */
[----:B------:R-:W-:Y:S01]  /*1290*/  IMAD.SHL.U32 R32, R32, 0x2, RZ ;  /* 0x0000000220207824 */ /* 0x000fe200078e00ff */
[----:B------:R-:W-:Y:S01]  /*12a0*/  LOP3.LUT R4, R54, 0x300, RZ, 0xc0, !PT ;  /* 0x0000030036047812 */ /* 0x000fe200078ec0ff */
[----:B------:R-:W-:Y:S01]  /*12b0*/  IMAD.SHL.U32 R59, R59, 0x8, RZ ;  /* 0x000000083b3b7824 */ /* 0x000fe200078e00ff */
[----:B------:R-:W-:-:S04]  /*12c0*/  DEPBAR.LE SB0, 0x0 ;  /* 0x000080000000791a */ /* 0x000fc80000000000 */
[----:B------:R-:W-:Y:S01]  /*12d0*/  LOP3.LUT R53, R53, 0x6, R32, 0xf8, !PT ;  /* 0x0000000635357812 */ /* 0x000fe200078ef820 */
[----:B------:R-:W-:Y:S01]  /*12e0*/  IMAD.SHL.U32 R5, R58, 0x8, RZ ;  /* 0x000000083a057824 */ /* 0x000fe200078e00ff */
[--C-:B------:R-:W-:Y:S02]  /*12f0*/  LOP3.LUT R4, R4, R52, R59.reuse, 0xfe, !PT ;  /* 0x0000003404047212 */ /* 0x100fe400078efe3b */
[----:B------:R-:W-:Y:S02]  /*1300*/  LOP3.LUT R54, R53, 0x40, R54, 0xf8, !PT ;  /* 0x0000004035367812 */ /* 0x000fe400078ef836 */
[----:B------:R-:W-:Y:S02]  /*1310*/  SHF.R.U32.HI R6, RZ, 0x1, R4 ;  /* 0x00000001ff067819 */ /* 0x000fe40000011604 */
[----:B------:R-:W-:Y:S02]  /*1320*/  LOP3.LUT R54, R57, R54, R59, 0xfe, !PT ;  /* 0x0000003639367212 */ /* 0x000fe400078efe3b */
[----:B------:R-:W-:-:S02]  /*1330*/  LOP3.LUT R7, R6, 0x1f0, RZ, 0xc0, !PT ;  /* 0x000001f006077812 */ /* 0x000fc400078ec0ff */
[----:B------:R-:W-:Y:S02]  /*1340*/  LOP3.LUT R5, R54, R5, RZ, 0x3c, !PT ;  /* 0x0000000536057212 */ /* 0x000fe400078e3cff */
[----:B--2---:R-:W-:Y:S01]  /*1350*/  F2FP.BF16.PACK_AB R16, R13, R12 ;  /* 0x0000000c0d10723e */ /* 0x004fe200000010ff */
[----:B------:R-:W-:Y:S01]  /*1360*/  IMAD R12, R4, 0x2, R7 ;  /* 0x00000002040c7824 */ /* 0x000fe200078e0207 */
[C---:B------:R-:W-:Y:S02]  /*1370*/  LOP3.LUT R6, R5.reuse, 0x100, RZ, 0x3c, !PT ;  /* 0x0000010005067812 */ /* 0x040fe400078e3cff */
[----:B------:R-:W-:Y:S02]  /*1380*/  LOP3.LUT R8, R5, 0x110, RZ, 0x3c, !PT ;  /* 0x0000011005087812 */ /* 0x000fe400078e3cff */
[----:B------:R-:W-:Y:S02]  /*1390*/  SHF.R.U32.HI R4, RZ, 0x1, R5 ;  /* 0x00000001ff047819 */ /* 0x000fe40000011605 */
[----:B------:R-:W-:-:S02]  /*13a0*/  SHF.R.U32.HI R7, RZ, 0x1, R6 ;  /* 0x00000001ff077819 */ /* 0x000fc40000011606 */
[----:B------:R-:W-:Y:S02]  /*13b0*/  SHF.R.U32.HI R10, RZ, 0x1, R8 ;  /* 0x00000001ff0a7819 */ /* 0x000fe40000011608 */
[----:B------:R-:W-:Y:S02]  /*13c0*/  LOP3.LUT R4, R4, 0x7ffffff0, RZ, 0xc0, !PT ;  /* 0x7ffffff004047812 */ /* 0x000fe400078ec0ff */
[----:B------:R-:W-:Y:S02]  /*13d0*/  LOP3.LUT R7, R7, 0x7ffffff0, RZ, 0xc0, !PT ;  /* 0x7ffffff007077812 */ /* 0x000fe400078ec0ff */
[C---:B------:R-:W-:Y:S01]  /*13e0*/  LOP3.LUT R9, R5.reuse, 0x10, RZ, 0x3c, !PT ;  /* 0x0000001005097812 */ /* 0x040fe200078e3cff */
[--C-:B------:R-:W-:Y:S01]  /*13f0*/  IMAD R5, R5, 0x2, R4.reuse ;  /* 0x0000000205057824 */ /* 0x100fe200078e0204 */
[----:B------:R-:W-:Y:S01]  /*1400*/  LOP3.LUT R11, R10, 0x7ffffff0, RZ, 0xc0, !PT ;  /* 0x7ffffff00a0b7812 */ /* 0x000fe200078ec0ff */
[----:B------:R-:W-:Y:S01]  /*1410*/  IMAD R7, R6, 0x2, R7 ;  /* 0x0000000206077824 */ /* 0x000fe200078e0207 */
[----:B------:R-:W-:Y:S01]  /*1420*/  F2FP.BF16.PACK_AB R28, R29, R28 ;  /* 0x0000001c1d1c723e */ /* 0x000fe200000010ff */
[----:B------:R-:W-:Y:S01]  /*1430*/  BAR.SYNC.DEFER_BLOCKING 0x0 ;  /* 0x0000000000007b1d */ /* 0x000fe20000010000 */
[----:B------:R-:W-:Y:S01]  /*1440*/  F2FP.BF16.PACK_AB R30, R31, R30 ;  /* 0x0000001e1f1e723e */ /* 0x000fe200000010ff */
[----:B------:R-:W-:Y:S01]  /*1450*/  IMAD R9, R9, 0x2, R4 ;  /* 0x0000000209097824 */ /* 0x000fe200078e0204 */
[----:B------:R-:W-:Y:S01]  /*1460*/  F2FP.BF16.PACK_AB R14, R15, R14 ;  /* 0x0000000e0f0e723e */ /* 0x000fe200000010ff */
[----:B------:R-:W-:Y:S01]  /*1470*/  IMAD R11, R8, 0x2, R11 ;  /* 0x00000002080b7824 */ /* 0x000fe200078e020b */
[----:B------:R-:W-:-:S02]  /*1480*/  LOP3.LUT R0, R0, R56, R55, 0xfe, !PT ;  /* 0x0000003800007212 */ /* 0x000fc400078efe37 */
[----:B------:R-:W-:-:S04]  /*1490*/  ISETP.GE.AND P0, PT, R2, 0x40, PT ;  /* 0x000000400200780c */ /* 0x000fc80003f06270 */
[----:B------:R-:W-:Y:S01]  /*14a0*/  ISETP.LT.AND P0, PT, R0, 0x200, !P0 ;  /* 0x000002000000780c */ /* 0x000fe20004701270 */
[----:B------:R1:W-:Y:S04]  /*14b0*/  STS [R5], R28 ;  /* 0x0000001c05007388 */ /* 0x0003e80000000800 */
[----:B------:R1:W-:Y:S04]  /*14c0*/  STS [R7], R30 ;  /* 0x0000001e07007388 */ /* 0x0003e80000000800 */
[----:B------:R1:W-:Y:S04]  /*14d0*/  STS [R9], R16 ;  /* 0x0000001009007388 */ /* 0x0003e80000000800 */
[----:B------:R1:W-:Y:S04]  /*14e0*/  STS [R11], R14 ;  /* 0x0000000e0b007388 */ /* 0x0003e80000000800 */
[----:B------:R-:W-:Y:S06]  /*14f0*/  BAR.SYNC.DEFER_BLOCKING 0x0 ;  /* 0x0000000000007b1d */ /* 0x000fec0000010000 */
[----:B------:R-:W-:Y:S05]  /*1500*/  @!P0 EXIT ;  /* 0x000000000000894d */ /* 0x000fea0003800000 */
[----:B-1----:R-:W1:Y:S01]  /*1510*/  LDS.128 R12, [R12] ;  /* 0x000000000c0c7984 */ /* 0x002e620000000c00 */
[----:B------:R-:W-:-:S04]  /*1520*/  IMAD R33, R33, 0x8000, R2 ;  /* 0x0000800021217824 */ /* 0x000fc800078e0202 */
[----:B------:R-:W-:-:S04]  /*1530*/  IMAD R2, R0, 0x40, R33 ;  /* 0x0000004000027824 */ /* 0x000fc800078e0221 */
[----:B------:R-:W-:-:S05]  /*1540*/  IMAD.WIDE R2, R2, R3, c[0x0][0x170] ;  /* 0x00005c0002027625 */ /* 0x000fca00078e0203 */
[----:B-1----:R-:W-:Y:S01]  /*1550*/  STG.E.128 [R2.64], R12 ;  /* 0x0000000c02007986 */ /* 0x002fe2000c101d06 */
[----:B------:R-:W-:Y:S05]  /*1560*/  EXIT ;  /* 0x000000000000794d */ /* 0x000fea0003800000 */
.L_x_1:
[----:B------:R-:W-:-:S00]  /*1570*/  BRA `(.L_x_1) ;  /* 0xfffffff000007947 */ /* 0x000fc0000383ffff */
[----:B------:R-:W-:-:S00]  /*1580*/  NOP ;  /* 0x0000000000007918 */ /* 0x000fc00000000000 */
[----:B------:R-:W-:-:S00]  /*1590*/  NOP ;  /* 0x0000000000007918 */ /* 0x000fc00000000000 */
[----:B------:R-:W-:-:S00]  /*15a0*/  NOP ;  /* 0x0000000000007918 */ /* 0x000fc00000000000 */
[----:B------:R-:W-:-:S00]  /*15b0*/  NOP ;  /* 0x0000000000007918 */ /* 0x000fc00000000000 */
[----:B------:R-:W-:-:S00]  /*15c0*/  NOP ;  /* 0x0000000000007918 */ /* 0x000fc00000000000 */
[----:B------:R-:W-:-:S00]  /*15d0*/  NOP ;  /* 0x0000000000007918 */ /* 0x000fc00000000000 */
[----:B------:R-:W-:-:S00]  /*15e0*/  NOP ;  /* 0x0000000000007918 */ /* 0x000fc00000000000 */
[----:B------:R-:W-:-:S00]  /*15f0*/  NOP ;  /* 0x0000000000007918 */ /* 0x000fc00000000000 */
.L_x_2:


//--------------------- .nv.shared.triton_bmm     --------------------------
	.section	.nv.shared.triton_bmm,"aw",@nobits
	.sectionflags	@""
	.align	16
